//
// Generated by NVIDIA NVVM Compiler
//
// Compiler Build ID: CL-36424714
// Cuda compilation tools, release 13.0, V13.0.88
// Based on NVVM 20.0.0
//

.version 9.0
.target sm_100
.address_size 64

	// .globl	_Z24movingSumSharedMemStaticPiS_i

.visible .entry _Z24movingSumSharedMemStaticPiS_i(
	.param .u64 .ptr .align 1 _Z24movingSumSharedMemStaticPiS_i_param_0,
	.param .u64 .ptr .align 1 _Z24movingSumSharedMemStaticPiS_i_param_1,
	.param .u32 _Z24movingSumSharedMemStaticPiS_i_param_2
)
{


	ret;

}
	// .globl	_Z25movingSumSharedMemDynamicPiS_i
.visible .entry _Z25movingSumSharedMemDynamicPiS_i(
	.param .u64 .ptr .align 1 _Z25movingSumSharedMemDynamicPiS_i_param_0,
	.param .u64 .ptr .align 1 _Z25movingSumSharedMemDynamicPiS_i_param_1,
	.param .u32 _Z25movingSumSharedMemDynamicPiS_i_param_2
)
{


	ret;

}
	// .globl	_Z16movingSumAtomicsPiS_i
.visible .entry _Z16movingSumAtomicsPiS_i(
	.param .u64 .ptr .align 1 _Z16movingSumAtomicsPiS_i_param_0,
	.param .u64 .ptr .align 1 _Z16movingSumAtomicsPiS_i_param_1,
	.param .u32 _Z16movingSumAtomicsPiS_i_param_2
)
{


	ret;

}
	// .globl	_Z15movingSumGlobalPiS_i
.visible .entry _Z15movingSumGlobalPiS_i(
	.param .u64 .ptr .align 1 _Z15movingSumGlobalPiS_i_param_0,
	.param .u64 .ptr .align 1 _Z15movingSumGlobalPiS_i_param_1,
	.param .u32 _Z15movingSumGlobalPiS_i_param_2
)
{
	.reg .pred 	%p<26>;
	.reg .b32 	%r<300>;
	.reg .b64 	%rd<46>;

	ld.param.u64 	%rd4, [_Z15movingSumGlobalPiS_i_param_0];
	ld.param.u64 	%rd3, [_Z15movingSumGlobalPiS_i_param_1];
	ld.param.u32 	%r83, [_Z15movingSumGlobalPiS_i_param_2];
	cvta.to.global.u64 	%rd1, %rd4;
	mov.u32 	%r1, %tid.x;
	mov.u32 	%r84, %ctaid.x;
	mov.u32 	%r85, %ntid.x;
	mul.lo.s32 	%r2, %r84, %r85;
	add.s32 	%r86, %r2, %r1;
	setp.lt.s32 	%p1, %r86, 10;
	add.s32 	%r4, %r83, -10;
	setp.ge.s32 	%p2, %r86, %r4;
	mov.b32 	%r299, 0;
	or.pred  	%p3, %p1, %p2;
	@%p3 bra 	$L__BB3_2;
	add.s32 	%r87, %r86, -10;
	mul.wide.u32 	%rd5, %r87, 4;
	add.s64 	%rd6, %rd1, %rd5;
	ld.global.u32 	%r88, [%rd6];
	add.s32 	%r89, %r86, -9;
	mul.wide.u32 	%rd7, %r89, 4;
	add.s64 	%rd8, %rd1, %rd7;
	ld.global.u32 	%r90, [%rd8];
	add.s32 	%r91, %r90, %r88;
	add.s32 	%r92, %r86, -8;
	mul.wide.u32 	%rd9, %r92, 4;
	add.s64 	%rd10, %rd1, %rd9;
	ld.global.u32 	%r93, [%rd10];
	add.s32 	%r94, %r93, %r91;
	add.s32 	%r95, %r86, -7;
	mul.wide.u32 	%rd11, %r95, 4;
	add.s64 	%rd12, %rd1, %rd11;
	ld.global.u32 	%r96, [%rd12];
	add.s32 	%r97, %r96, %r94;
	add.s32 	%r98, %r86, -6;
	mul.wide.u32 	%rd13, %r98, 4;
	add.s64 	%rd14, %rd1, %rd13;
	ld.global.u32 	%r99, [%rd14];
	add.s32 	%r100, %r99, %r97;
	add.s32 	%r101, %r86, -5;
	mul.wide.u32 	%rd15, %r101, 4;
	add.s64 	%rd16, %rd1, %rd15;
	ld.global.u32 	%r102, [%rd16];
	add.s32 	%r103, %r102, %r100;
	add.s32 	%r104, %r86, -4;
	mul.wide.u32 	%rd17, %r104, 4;
	add.s64 	%rd18, %rd1, %rd17;
	ld.global.u32 	%r105, [%rd18];
	add.s32 	%r106, %r105, %r103;
	add.s32 	%r107, %r86, -3;
	mul.wide.u32 	%rd19, %r107, 4;
	add.s64 	%rd20, %rd1, %rd19;
	ld.global.u32 	%r108, [%rd20];
	add.s32 	%r109, %r108, %r106;
	add.s32 	%r110, %r86, -2;
	mul.wide.u32 	%rd21, %r110, 4;
	add.s64 	%rd22, %rd1, %rd21;
	ld.global.u32 	%r111, [%rd22];
	add.s32 	%r112, %r111, %r109;
	add.s32 	%r113, %r86, -1;
	mul.wide.u32 	%rd23, %r113, 4;
	add.s64 	%rd24, %rd1, %rd23;
	ld.global.u32 	%r114, [%rd24];
	add.s32 	%r115, %r114, %r112;
	mul.wide.u32 	%rd25, %r86, 4;
	add.s64 	%rd26, %rd1, %rd25;
	ld.global.u32 	%r116, [%rd26];
	add.s32 	%r117, %r116, %r115;
	ld.global.u32 	%r118, [%rd26+4];
	add.s32 	%r119, %r118, %r117;
	ld.global.u32 	%r120, [%rd26+8];
	add.s32 	%r121, %r120, %r119;
	ld.global.u32 	%r122, [%rd26+12];
	add.s32 	%r123, %r122, %r121;
	ld.global.u32 	%r124, [%rd26+16];
	add.s32 	%r125, %r124, %r123;
	ld.global.u32 	%r126, [%rd26+20];
	add.s32 	%r127, %r126, %r125;
	ld.global.u32 	%r128, [%rd26+24];
	add.s32 	%r129, %r128, %r127;
	ld.global.u32 	%r130, [%rd26+28];
	add.s32 	%r131, %r130, %r129;
	ld.global.u32 	%r132, [%rd26+32];
	add.s32 	%r133, %r132, %r131;
	ld.global.u32 	%r134, [%rd26+36];
	add.s32 	%r135, %r134, %r133;
	ld.global.u32 	%r136, [%rd26+40];
	add.s32 	%r299, %r136, %r135;
$L__BB3_2:
	add.s32 	%r7, %r86, 10;
	setp.gt.u32 	%p4, %r7, 19;
	@%p4 bra 	$L__BB3_15;
	neg.s32 	%r271, %r86;
	add.s32 	%r9, %r86, 11;
	and.b32  	%r10, %r9, 15;
	setp.lt.u32 	%p5, %r7, 15;
	@%p5 bra 	$L__BB3_6;
	and.b32  	%r139, %r9, -16;
	neg.s32 	%r267, %r139;
	mov.b32 	%r266, 0;
$L__BB3_5:
	.pragma "nounroll";
	mul.wide.s32 	%rd27, %r266, 4;
	add.s64 	%rd28, %rd1, %rd27;
	ld.global.u32 	%r140, [%rd28];
	add.s32 	%r141, %r140, %r299;
	ld.global.u32 	%r142, [%rd28+4];
	add.s32 	%r143, %r142, %r141;
	ld.global.u32 	%r144, [%rd28+8];
	add.s32 	%r145, %r144, %r143;
	ld.global.u32 	%r146, [%rd28+12];
	add.s32 	%r147, %r146, %r145;
	ld.global.u32 	%r148, [%rd28+16];
	add.s32 	%r149, %r148, %r147;
	ld.global.u32 	%r150, [%rd28+20];
	add.s32 	%r151, %r150, %r149;
	ld.global.u32 	%r152, [%rd28+24];
	add.s32 	%r153, %r152, %r151;
	ld.global.u32 	%r154, [%rd28+28];
	add.s32 	%r155, %r154, %r153;
	ld.global.u32 	%r156, [%rd28+32];
	add.s32 	%r157, %r156, %r155;
	ld.global.u32 	%r158, [%rd28+36];
	add.s32 	%r159, %r158, %r157;
	ld.global.u32 	%r160, [%rd28+40];
	add.s32 	%r161, %r160, %r159;
	ld.global.u32 	%r162, [%rd28+44];
	add.s32 	%r163, %r162, %r161;
	ld.global.u32 	%r164, [%rd28+48];
	add.s32 	%r165, %r164, %r163;
	ld.global.u32 	%r166, [%rd28+52];
	add.s32 	%r167, %r166, %r165;
	ld.global.u32 	%r168, [%rd28+56];
	add.s32 	%r169, %r168, %r167;
	ld.global.u32 	%r170, [%rd28+60];
	add.s32 	%r299, %r170, %r169;
	add.s32 	%r271, %r271, 16;
	add.s32 	%r267, %r267, 16;
	add.s32 	%r266, %r266, 16;
	setp.ne.s32 	%p6, %r267, 0;
	@%p6 bra 	$L__BB3_5;
$L__BB3_6:
	setp.eq.s32 	%p7, %r10, 0;
	@%p7 bra 	$L__BB3_15;
	and.b32  	%r23, %r9, 7;
	setp.lt.u32 	%p8, %r10, 8;
	@%p8 bra 	$L__BB3_9;
	add.s32 	%r172, %r271, %r86;
	mul.wide.s32 	%rd29, %r172, 4;
	add.s64 	%rd30, %rd1, %rd29;
	ld.global.u32 	%r173, [%rd30];
	add.s32 	%r174, %r173, %r299;
	ld.global.u32 	%r175, [%rd30+4];
	add.s32 	%r176, %r175, %r174;
	ld.global.u32 	%r177, [%rd30+8];
	add.s32 	%r178, %r177, %r176;
	ld.global.u32 	%r179, [%rd30+12];
	add.s32 	%r180, %r179, %r178;
	ld.global.u32 	%r181, [%rd30+16];
	add.s32 	%r182, %r181, %r180;
	ld.global.u32 	%r183, [%rd30+20];
	add.s32 	%r184, %r183, %r182;
	ld.global.u32 	%r185, [%rd30+24];
	add.s32 	%r186, %r185, %r184;
	ld.global.u32 	%r187, [%rd30+28];
	add.s32 	%r299, %r187, %r186;
	add.s32 	%r271, %r271, 8;
$L__BB3_9:
	setp.eq.s32 	%p9, %r23, 0;
	@%p9 bra 	$L__BB3_15;
	and.b32  	%r29, %r9, 3;
	setp.lt.u32 	%p10, %r23, 4;
	@%p10 bra 	$L__BB3_12;
	add.s32 	%r189, %r271, %r86;
	mul.wide.s32 	%rd31, %r189, 4;
	add.s64 	%rd32, %rd1, %rd31;
	ld.global.u32 	%r190, [%rd32];
	add.s32 	%r191, %r190, %r299;
	ld.global.u32 	%r192, [%rd32+4];
	add.s32 	%r193, %r192, %r191;
	ld.global.u32 	%r194, [%rd32+8];
	add.s32 	%r195, %r194, %r193;
	ld.global.u32 	%r196, [%rd32+12];
	add.s32 	%r299, %r196, %r195;
	add.s32 	%r271, %r271, 4;
$L__BB3_12:
	setp.eq.s32 	%p11, %r29, 0;
	@%p11 bra 	$L__BB3_15;
	add.s32 	%r197, %r1, %r271;
	add.s32 	%r280, %r197, %r2;
	neg.s32 	%r279, %r29;
$L__BB3_14:
	.pragma "nounroll";
	mul.wide.s32 	%rd33, %r280, 4;
	add.s64 	%rd34, %rd1, %rd33;
	ld.global.u32 	%r198, [%rd34];
	add.s32 	%r299, %r198, %r299;
	add.s32 	%r280, %r280, 1;
	add.s32 	%r279, %r279, 1;
	setp.ne.s32 	%p12, %r279, 0;
	@%p12 bra 	$L__BB3_14;
$L__BB3_15:
	setp.le.s32 	%p13, %r83, %r86;
	setp.lt.s32 	%p14, %r86, %r4;
	sub.s32 	%r199, %r83, %r86;
	setp.lt.s32 	%p15, %r199, -9;
	or.pred  	%p16, %p14, %p15;
	or.pred  	%p17, %p16, %p13;
	@%p17 bra 	$L__BB3_29;
	add.s32 	%r44, %r199, 10;
	add.s32 	%r203, %r199, 9;
	and.b32  	%r45, %r44, 15;
	setp.lt.u32 	%p18, %r203, 15;
	mov.b32 	%r291, -10;
	@%p18 bra 	$L__BB3_20;
	and.b32  	%r205, %r44, -16;
	neg.s32 	%r285, %r205;
	add.s64 	%rd2, %rd1, 32;
	add.s32 	%r283, %r86, -10;
	mov.b32 	%r284, 0;
$L__BB3_18:
	.pragma "nounroll";
	mul.wide.s32 	%rd35, %r283, 4;
	add.s64 	%rd36, %rd2, %rd35;
	ld.global.u32 	%r206, [%rd36+-32];
	add.s32 	%r207, %r206, %r299;
	ld.global.u32 	%r208, [%rd36+-28];
	add.s32 	%r209, %r208, %r207;
	ld.global.u32 	%r210, [%rd36+-24];
	add.s32 	%r211, %r210, %r209;
	ld.global.u32 	%r212, [%rd36+-20];
	add.s32 	%r213, %r212, %r211;
	ld.global.u32 	%r214, [%rd36+-16];
	add.s32 	%r215, %r214, %r213;
	ld.global.u32 	%r216, [%rd36+-12];
	add.s32 	%r217, %r216, %r215;
	ld.global.u32 	%r218, [%rd36+-8];
	add.s32 	%r219, %r218, %r217;
	ld.global.u32 	%r220, [%rd36+-4];
	add.s32 	%r221, %r220, %r219;
	ld.global.u32 	%r222, [%rd36];
	add.s32 	%r223, %r222, %r221;
	ld.global.u32 	%r224, [%rd36+4];
	add.s32 	%r225, %r224, %r223;
	ld.global.u32 	%r226, [%rd36+8];
	add.s32 	%r227, %r226, %r225;
	ld.global.u32 	%r228, [%rd36+12];
	add.s32 	%r229, %r228, %r227;
	ld.global.u32 	%r230, [%rd36+16];
	add.s32 	%r231, %r230, %r229;
	ld.global.u32 	%r232, [%rd36+20];
	add.s32 	%r233, %r232, %r231;
	ld.global.u32 	%r234, [%rd36+24];
	add.s32 	%r235, %r234, %r233;
	ld.global.u32 	%r236, [%rd36+28];
	add.s32 	%r299, %r236, %r235;
	add.s32 	%r285, %r285, 16;
	add.s32 	%r284, %r284, 16;
	add.s32 	%r283, %r283, 16;
	setp.ne.s32 	%p19, %r285, 0;
	@%p19 bra 	$L__BB3_18;
	add.s32 	%r291, %r284, -10;
$L__BB3_20:
	setp.eq.s32 	%p20, %r45, 0;
	@%p20 bra 	$L__BB3_29;
	and.b32  	%r60, %r44, 7;
	setp.lt.u32 	%p21, %r45, 8;
	@%p21 bra 	$L__BB3_23;
	add.s32 	%r238, %r291, %r86;
	mul.wide.s32 	%rd37, %r238, 4;
	add.s64 	%rd38, %rd1, %rd37;
	ld.global.u32 	%r239, [%rd38];
	add.s32 	%r240, %r239, %r299;
	ld.global.u32 	%r241, [%rd38+4];
	add.s32 	%r242, %r241, %r240;
	ld.global.u32 	%r243, [%rd38+8];
	add.s32 	%r244, %r243, %r242;
	ld.global.u32 	%r245, [%rd38+12];
	add.s32 	%r246, %r245, %r244;
	ld.global.u32 	%r247, [%rd38+16];
	add.s32 	%r248, %r247, %r246;
	ld.global.u32 	%r249, [%rd38+20];
	add.s32 	%r250, %r249, %r248;
	ld.global.u32 	%r251, [%rd38+24];
	add.s32 	%r252, %r251, %r250;
	ld.global.u32 	%r253, [%rd38+28];
	add.s32 	%r299, %r253, %r252;
	add.s32 	%r291, %r291, 8;
$L__BB3_23:
	setp.eq.s32 	%p22, %r60, 0;
	@%p22 bra 	$L__BB3_29;
	and.b32  	%r66, %r44, 3;
	setp.lt.u32 	%p23, %r60, 4;
	@%p23 bra 	$L__BB3_26;
	add.s32 	%r255, %r291, %r86;
	mul.wide.s32 	%rd39, %r255, 4;
	add.s64 	%rd40, %rd1, %rd39;
	ld.global.u32 	%r256, [%rd40];
	add.s32 	%r257, %r256, %r299;
	ld.global.u32 	%r258, [%rd40+4];
	add.s32 	%r259, %r258, %r257;
	ld.global.u32 	%r260, [%rd40+8];
	add.s32 	%r261, %r260, %r259;
	ld.global.u32 	%r262, [%rd40+12];
	add.s32 	%r299, %r262, %r261;
	add.s32 	%r291, %r291, 4;
$L__BB3_26:
	setp.eq.s32 	%p24, %r66, 0;
	@%p24 bra 	$L__BB3_29;
	add.s32 	%r263, %r1, %r291;
	add.s32 	%r297, %r263, %r2;
	neg.s32 	%r296, %r66;
$L__BB3_28:
	.pragma "nounroll";
	mul.wide.s32 	%rd41, %r297, 4;
	add.s64 	%rd42, %rd1, %rd41;
	ld.global.u32 	%r264, [%rd42];
	add.s32 	%r299, %r264, %r299;
	add.s32 	%r297, %r297, 1;
	add.s32 	%r296, %r296, 1;
	setp.ne.s32 	%p25, %r296, 0;
	@%p25 bra 	$L__BB3_28;
$L__BB3_29:
	cvta.to.global.u64 	%rd43, %rd3;
	mul.wide.s32 	%rd44, %r86, 4;
	add.s64 	%rd45, %rd43, %rd44;
	st.global.u32 	[%rd45], %r299;
	ret;

}


// ===== COMPILED SASS (sm_100) =====

	.target	sm_100

	.elftype	@"ET_EXEC"


//--------------------- .note.nv.tkinfo           --------------------------
	.section	.note.nv.tkinfo,"",@"SHT_NOTE"
	.sectionflags	@"SHF_NOTE_NV_TKINFO"
	.tkinfo
        /*0018*/ 	.word	0x00000002
        /*0030*/ 	.string	""
        /*0030*/ 	.string	"ptxas"
        /*0030*/ 	.string	"Cuda compilation tools, release 13.0, V13.0.88"
        /*0030*/ 	.string	"Build cuda_13.0.r13.0/compiler.36424714_0"
        /*0030*/ 	.string	"-arch sm_100 -m 64 "



//--------------------- .note.nv.cuinfo           --------------------------
	.section	.note.nv.cuinfo,"",@"SHT_NOTE"
	.sectionflags	@"SHF_NOTE_NV_CUINFO"
        /*0018*/ 	.short	0x0002
        /*001a*/ 	.short	0x0064
        /*001c*/ 	.short	0x0082
	.zero		2


//--------------------- .nv.info                  --------------------------
	.section	.nv.info,"",@"SHT_CUDA_INFO"
	.align	4


	//----- nvinfo : EIATTR_REGCOUNT
	.align		4
        /*0000*/ 	.byte	0x04, 0x2f
        /*0002*/ 	.short	(.L_1 - .L_0)
	.align		4
.L_0:
        /*0004*/ 	.word	index@(_Z24movingSumSharedMemStaticPiS_i)
        /*0008*/ 	.word	0x00000004


	//----- nvinfo : EIATTR_FRAME_SIZE
	.align		4
.L_1:
        /*000c*/ 	.byte	0x04, 0x11
        /*000e*/ 	.short	(.L_3 - .L_2)
	.align		4
.L_2:
        /*0010*/ 	.word	index@(_Z24movingSumSharedMemStaticPiS_i)
        /*0014*/ 	.word	0x00000000


	//----- nvinfo : EIATTR_REGCOUNT
	.align		4
.L_3:
        /*0018*/ 	.byte	0x04, 0x2f
        /*001a*/ 	.short	(.L_5 - .L_4)
	.align		4
.L_4:
        /*001c*/ 	.word	index@(_Z25movingSumSharedMemDynamicPiS_i)
        /*0020*/ 	.word	0x00000004


	//----- nvinfo : EIATTR_FRAME_SIZE
	.align		4
.L_5:
        /*0024*/ 	.byte	0x04, 0x11
        /*0026*/ 	.short	(.L_7 - .L_6)
	.align		4
.L_6:
        /*0028*/ 	.word	index@(_Z25movingSumSharedMemDynamicPiS_i)
        /*002c*/ 	.word	0x00000000


	//----- nvinfo : EIATTR_REGCOUNT
	.align		4
.L_7:
        /*0030*/ 	.byte	0x04, 0x2f
        /*0032*/ 	.short	(.L_9 - .L_8)
	.align		4
.L_8:
        /*0034*/ 	.word	index@(_Z16movingSumAtomicsPiS_i)
        /*0038*/ 	.word	0x00000004


	//----- nvinfo : EIATTR_FRAME_SIZE
	.align		4
.L_9:
        /*003c*/ 	.byte	0x04, 0x11
        /*003e*/ 	.short	(.L_11 - .L_10)
	.align		4
.L_10:
        /*0040*/ 	.word	index@(_Z16movingSumAtomicsPiS_i)
        /*0044*/ 	.word	0x00000000


	//----- nvinfo : EIATTR_REGCOUNT
	.align		4
.L_11:
        /*0048*/ 	.byte	0x04, 0x2f
        /*004a*/ 	.short	(.L_13 - .L_12)
	.align		4
.L_12:
        /*004c*/ 	.word	index@(_Z15movingSumGlobalPiS_i)
        /*0050*/ 	.word	0x0000001e


	//----- nvinfo : EIATTR_FRAME_SIZE
	.align		4
.L_13:
        /*0054*/ 	.byte	0x04, 0x11
        /*0056*/ 	.short	(.L_15 - .L_14)
	.align		4
.L_14:
        /*0058*/ 	.word	index@(_Z15movingSumGlobalPiS_i)
        /*005c*/ 	.word	0x00000000


	//----- nvinfo : EIATTR_MIN_STACK_SIZE
	.align		4
.L_15:
        /*0060*/ 	.byte	0x04, 0x12
        /*0062*/ 	.short	(.L_17 - .L_16)
	.align		4
.L_16:
        /*0064*/ 	.word	index@(_Z15movingSumGlobalPiS_i)
        /*0068*/ 	.word	0x00000000


	//----- nvinfo : EIATTR_MIN_STACK_SIZE
	.align		4
.L_17:
        /*006c*/ 	.byte	0x04, 0x12
        /*006e*/ 	.short	(.L_19 - .L_18)
	.align		4
.L_18:
        /*0070*/ 	.word	index@(_Z16movingSumAtomicsPiS_i)
        /*0074*/ 	.word	0x00000000


	//----- nvinfo : EIATTR_MIN_STACK_SIZE
	.align		4
.L_19:
        /*0078*/ 	.byte	0x04, 0x12
        /*007a*/ 	.short	(.L_21 - .L_20)
	.align		4
.L_20:
        /*007c*/ 	.word	index@(_Z25movingSumSharedMemDynamicPiS_i)
        /*0080*/ 	.word	0x00000000


	//----- nvinfo : EIATTR_MIN_STACK_SIZE
	.align		4
.L_21:
        /*0084*/ 	.byte	0x04, 0x12
        /*0086*/ 	.short	(.L_23 - .L_22)
	.align		4
.L_22:
        /*0088*/ 	.word	index@(_Z24movingSumSharedMemStaticPiS_i)
        /*008c*/ 	.word	0x00000000
.L_23:


//--------------------- .nv.compat                --------------------------
	.section	.nv.compat,"",@"SHT_CUDA_COMPAT_INFO"
	.align	4
        /*0000*/ 	.byte	0x02, 0x09, 0x00, 0x00, 0x02, 0x02, 0x01, 0x00, 0x02, 0x05, 0x05, 0x00, 0x03, 0x07, 0x01, 0x01
        /*0010*/ 	.byte	0x02, 0x03, 0x00, 0x00, 0x02, 0x06, 0x01, 0x00, 0x04, 0x0b, 0x08, 0x00, 0x09, 0x00, 0x00, 0x00
        /*0020*/ 	.byte	0x00, 0x00, 0x00, 0x00


//--------------------- .nv.info._Z15movingSumGlobalPiS_i --------------------------
	.section	.nv.info._Z15movingSumGlobalPiS_i,"",@"SHT_CUDA_INFO"
	.sectionflags	@""
	.align	4


	//----- nvinfo : EIATTR_CUDA_API_VERSION
	.align		4
        /*0000*/ 	.byte	0x04, 0x37
        /*0002*/ 	.short	(.L_25 - .L_24)
.L_24:
        /*0004*/ 	.word	0x00000082


	//----- nvinfo : EIATTR_KPARAM_INFO
	.align		4
.L_25:
        /*0008*/ 	.byte	0x04, 0x17
        /*000a*/ 	.short	(.L_27 - .L_26)
.L_26:
        /*000c*/ 	.word	0x00000000
        /*0010*/ 	.short	0x0002
        /*0012*/ 	.short	0x0010
        /*0014*/ 	.byte	0x00, 0xf0, 0x11, 0x00


	//----- nvinfo : EIATTR_KPARAM_INFO
	.align		4
.L_27:
        /*0018*/ 	.byte	0x04, 0x17
        /*001a*/ 	.short	(.L_29 - .L_28)
.L_28:
        /*001c*/ 	.word	0x00000000
        /*0020*/ 	.short	0x0001
        /*0022*/ 	.short	0x0008
        /*0024*/ 	.byte	0x00, 0xf5, 0x21, 0x00


	//----- nvinfo : EIATTR_KPARAM_INFO
	.align		4
.L_29:
        /*0028*/ 	.byte	0x04, 0x17
        /*002a*/ 	.short	(.L_31 - .L_30)
.L_30:
        /*002c*/ 	.word	0x00000000
        /*0030*/ 	.short	0x0000
        /*0032*/ 	.short	0x0000
        /*0034*/ 	.byte	0x00, 0xf5, 0x21, 0x00


	//----- nvinfo : EIATTR_SPARSE_MMA_MASK
	.align		4
.L_31:
        /*0038*/ 	.byte	0x03, 0x50
        /*003a*/ 	.short	0x0000


	//----- nvinfo : EIATTR_MAXREG_COUNT
	.align		4
        /*003c*/ 	.byte	0x03, 0x1b
        /*003e*/ 	.short	0x00ff


	//----- nvinfo : EIATTR_MERCURY_ISA_VERSION
	.align		4
        /*0040*/ 	.byte	0x03, 0x5f
        /*0042*/ 	.short	0x0101


	//----- nvinfo : EIATTR_VRC_CTA_INIT_COUNT
	.align		4
        /*0044*/ 	.byte	0x02, 0x4a
	.zero		1
	.zero		1


	//----- nvinfo : EIATTR_EXIT_INSTR_OFFSETS
	.align		4
        /*0048*/ 	.byte	0x04, 0x1c
        /*004a*/ 	.short	(.L_33 - .L_32)


	//   ....[0]....
.L_32:
        /*004c*/ 	.word	0x00001140


	//----- nvinfo : EIATTR_CRS_STACK_SIZE
	.align		4
.L_33:
        /*0050*/ 	.byte	0x04, 0x1e
        /*0052*/ 	.short	(.L_35 - .L_34)
.L_34:
        /*0054*/ 	.word	0x00000000


	//----- nvinfo : EIATTR_CBANK_PARAM_SIZE
	.align		4
.L_35:
        /*0058*/ 	.byte	0x03, 0x19
        /*005a*/ 	.short	0x0014


	//----- nvinfo : EIATTR_PARAM_CBANK
	.align		4
        /*005c*/ 	.byte	0x04, 0x0a
        /*005e*/ 	.short	(.L_37 - .L_36)
	.align		4
.L_36:
        /*0060*/ 	.word	index@(.nv.constant0._Z15movingSumGlobalPiS_i)
        /*0064*/ 	.short	0x0380
        /*0066*/ 	.short	0x0014


	//----- nvinfo : EIATTR_SW_WAR
	.align		4
.L_37:
        /*0068*/ 	.byte	0x04, 0x36
        /*006a*/ 	.short	(.L_39 - .L_38)
.L_38:
        /*006c*/ 	.word	0x00000008
.L_39:


//--------------------- .nv.info._Z16movingSumAtomicsPiS_i --------------------------
	.section	.nv.info._Z16movingSumAtomicsPiS_i,"",@"SHT_CUDA_INFO"
	.sectionflags	@""
	.align	4


	//----- nvinfo : EIATTR_CUDA_API_VERSION
	.align		4
        /*0000*/ 	.byte	0x04, 0x37
        /*0002*/ 	.short	(.L_41 - .L_40)
.L_40:
        /*0004*/ 	.word	0x00000082


	//----- nvinfo : EIATTR_KPARAM_INFO
	.align		4
.L_41:
        /*0008*/ 	.byte	0x04, 0x17
        /*000a*/ 	.short	(.L_43 - .L_42)
.L_42:
        /*000c*/ 	.word	0x00000000
        /*0010*/ 	.short	0x0002
        /*0012*/ 	.short	0x0010
        /*0014*/ 	.byte	0x00, 0xf0, 0x11, 0x00


	//----- nvinfo : EIATTR_KPARAM_INFO
	.align		4
.L_43:
        /*0018*/ 	.byte	0x04, 0x17
        /*001a*/ 	.short	(.L_45 - .L_44)
.L_44:
        /*001c*/ 	.word	0x00000000
        /*0020*/ 	.short	0x0001
        /*0022*/ 	.short	0x0008
        /*0024*/ 	.byte	0x00, 0xf5, 0x21, 0x00


	//----- nvinfo : EIATTR_KPARAM_INFO
	.align		4
.L_45:
        /*0028*/ 	.byte	0x04, 0x17
        /*002a*/ 	.short	(.L_47 - .L_46)
.L_46:
        /*002c*/ 	.word	0x00000000
        /*0030*/ 	.short	0x0000
        /*0032*/ 	.short	0x0000
        /*0034*/ 	.byte	0x00, 0xf5, 0x21, 0x00


	//----- nvinfo : EIATTR_SPARSE_MMA_MASK
	.align		4
.L_47:
        /*0038*/ 	.byte	0x03, 0x50
        /*003a*/ 	.short	0x0000


	//----- nvinfo : EIATTR_MAXREG_COUNT
	.align		4
        /*003c*/ 	.byte	0x03, 0x1b
        /*003e*/ 	.short	0x00ff


	//----- nvinfo : EIATTR_MERCURY_ISA_VERSION
	.align		4
        /*0040*/ 	.byte	0x03, 0x5f
        /*0042*/ 	.short	0x0101


	//----- nvinfo : EIATTR_VRC_CTA_INIT_COUNT
	.align		4
        /*0044*/ 	.byte	0x02, 0x4a
	.zero		1
	.zero		1


	//----- nvinfo : EIATTR_EXIT_INSTR_OFFSETS
	.align		4
        /*0048*/ 	.byte	0x04, 0x1c
        /*004a*/ 	.short	(.L_49 - .L_48)


	//   ....[0]....
.L_48:
        /*004c*/ 	.word	0x00000010


	//----- nvinfo : EIATTR_CBANK_PARAM_SIZE
	.align		4
.L_49:
        /*0050*/ 	.byte	0x03, 0x19
        /*0052*/ 	.short	0x0014


	//----- nvinfo : EIATTR_PARAM_CBANK
	.align		4
        /*0054*/ 	.byte	0x04, 0x0a
        /*0056*/ 	.short	(.L_51 - .L_50)
	.align		4
.L_50:
        /*0058*/ 	.word	index@(.nv.constant0._Z16movingSumAtomicsPiS_i)
        /*005c*/ 	.short	0x0380
        /*005e*/ 	.short	0x0014


	//----- nvinfo : EIATTR_SW_WAR
	.align		4
.L_51:
        /*0060*/ 	.byte	0x04, 0x36
        /*0062*/ 	.short	(.L_53 - .L_52)
.L_52:
        /*0064*/ 	.word	0x00000008
.L_53:


//--------------------- .nv.info._Z25movingSumSharedMemDynamicPiS_i --------------------------
	.section	.nv.info._Z25movingSumSharedMemDynamicPiS_i,"",@"SHT_CUDA_INFO"
	.sectionflags	@""
	.align	4


	//----- nvinfo : EIATTR_CUDA_API_VERSION
	.align		4
        /*0000*/ 	.byte	0x04, 0x37
        /*0002*/ 	.short	(.L_55 - .L_54)
.L_54:
        /*0004*/ 	.word	0x00000082


	//----- nvinfo : EIATTR_KPARAM_INFO
	.align		4
.L_55:
        /*0008*/ 	.byte	0x04, 0x17
        /*000a*/ 	.short	(.L_57 - .L_56)
.L_56:
        /*000c*/ 	.word	0x00000000
        /*0010*/ 	.short	0x0002
        /*0012*/ 	.short	0x0010
        /*0014*/ 	.byte	0x00, 0xf0, 0x11, 0x00


	//----- nvinfo : EIATTR_KPARAM_INFO
	.align		4
.L_57:
        /*0018*/ 	.byte	0x04, 0x17
        /*001a*/ 	.short	(.L_59 - .L_58)
.L_58:
        /*001c*/ 	.word	0x00000000
        /*0020*/ 	.short	0x0001
        /*0022*/ 	.short	0x0008
        /*0024*/ 	.byte	0x00, 0xf5, 0x21, 0x00


	//----- nvinfo : EIATTR_KPARAM_INFO
	.align		4
.L_59:
        /*0028*/ 	.byte	0x04, 0x17
        /*002a*/ 	.short	(.L_61 - .L_60)
.L_60:
        /*002c*/ 	.word	0x00000000
        /*0030*/ 	.short	0x0000
        /*0032*/ 	.short	0x0000
        /*0034*/ 	.byte	0x00, 0xf5, 0x21, 0x00


	//----- nvinfo : EIATTR_SPARSE_MMA_MASK
	.align		4
.L_61:
        /*0038*/ 	.byte	0x03, 0x50
        /*003a*/ 	.short	0x0000


	//----- nvinfo : EIATTR_MAXREG_COUNT
	.align		4
        /*003c*/ 	.byte	0x03, 0x1b
        /*003e*/ 	.short	0x00ff


	//----- nvinfo : EIATTR_MERCURY_ISA_VERSION
	.align		4
        /*0040*/ 	.byte	0x03, 0x5f
        /*0042*/ 	.short	0x0101


	//----- nvinfo : EIATTR_VRC_CTA_INIT_COUNT
	.align		4
        /*0044*/ 	.byte	0x02, 0x4a
	.zero		1
	.zero		1


	//----- nvinfo : EIATTR_EXIT_INSTR_OFFSETS
	.align		4
        /*0048*/ 	.byte	0x04, 0x1c
        /*004a*/ 	.short	(.L_63 - .L_62)


	//   ....[0]....
.L_62:
        /*004c*/ 	.word	0x00000010


	//----- nvinfo : EIATTR_CBANK_PARAM_SIZE
	.align		4
.L_63:
        /*0050*/ 	.byte	0x03, 0x19
        /*0052*/ 	.short	0x0014


	//----- nvinfo : EIATTR_PARAM_CBANK
	.align		4
        /*0054*/ 	.byte	0x04, 0x0a
        /*0056*/ 	.short	(.L_65 - .L_64)
	.align		4
.L_64:
        /*0058*/ 	.word	index@(.nv.constant0._Z25movingSumSharedMemDynamicPiS_i)
        /*005c*/ 	.short	0x0380
        /*005e*/ 	.short	0x0014


	//----- nvinfo : EIATTR_SW_WAR
	.align		4
.L_65:
        /*0060*/ 	.byte	0x04, 0x36
        /*0062*/ 	.short	(.L_67 - .L_66)
.L_66:
        /*0064*/ 	.word	0x00000008
.L_67:


//--------------------- .nv.info._Z24movingSumSharedMemStaticPiS_i --------------------------
	.section	.nv.info._Z24movingSumSharedMemStaticPiS_i,"",@"SHT_CUDA_INFO"
	.sectionflags	@""
	.align	4


	//----- nvinfo : EIATTR_CUDA_API_VERSION
	.align		4
        /*0000*/ 	.byte	0x04, 0x37
        /*0002*/ 	.short	(.L_69 - .L_68)
.L_68:
        /*0004*/ 	.word	0x00000082


	//----- nvinfo : EIATTR_KPARAM_INFO
	.align		4
.L_69:
        /*0008*/ 	.byte	0x04, 0x17
        /*000a*/ 	.short	(.L_71 - .L_70)
.L_70:
        /*000c*/ 	.word	0x00000000
        /*0010*/ 	.short	0x0002
        /*0012*/ 	.short	0x0010
        /*0014*/ 	.byte	0x00, 0xf0, 0x11, 0x00


	//----- nvinfo : EIATTR_KPARAM_INFO
	.align		4
.L_71:
        /*0018*/ 	.byte	0x04, 0x17
        /*001a*/ 	.short	(.L_73 - .L_72)
.L_72:
        /*001c*/ 	.word	0x00000000
        /*0020*/ 	.short	0x0001
        /*0022*/ 	.short	0x0008
        /*0024*/ 	.byte	0x00, 0xf5, 0x21, 0x00


	//----- nvinfo : EIATTR_KPARAM_INFO
	.align		4
.L_73:
        /*0028*/ 	.byte	0x04, 0x17
        /*002a*/ 	.short	(.L_75 - .L_74)
.L_74:
        /*002c*/ 	.word	0x00000000
        /*0030*/ 	.short	0x0000
        /*0032*/ 	.short	0x0000
        /*0034*/ 	.byte	0x00, 0xf5, 0x21, 0x00


	//----- nvinfo : EIATTR_SPARSE_MMA_MASK
	.align		4
.L_75:
        /*0038*/ 	.byte	0x03, 0x50
        /*003a*/ 	.short	0x0000


	//----- nvinfo : EIATTR_MAXREG_COUNT
	.align		4
        /*003c*/ 	.byte	0x03, 0x1b
        /*003e*/ 	.short	0x00ff


	//----- nvinfo : EIATTR_MERCURY_ISA_VERSION
	.align		4
        /*0040*/ 	.byte	0x03, 0x5f
        /*0042*/ 	.short	0x0101


	//----- nvinfo : EIATTR_VRC_CTA_INIT_COUNT
	.align		4
        /*0044*/ 	.byte	0x02, 0x4a
	.zero		1
	.zero		1


	//----- nvinfo : EIATTR_EXIT_INSTR_OFFSETS
	.align		4
        /*0048*/ 	.byte	0x04, 0x1c
        /*004a*/ 	.short	(.L_77 - .L_76)


	//   ....[0]....
.L_76:
        /*004c*/ 	.word	0x00000010


	//----- nvinfo : EIATTR_CBANK_PARAM_SIZE
	.align		4
.L_77:
        /*0050*/ 	.byte	0x03, 0x19
        /*0052*/ 	.short	0x0014


	//----- nvinfo : EIATTR_PARAM_CBANK
	.align		4
        /*0054*/ 	.byte	0x04, 0x0a
        /*0056*/ 	.short	(.L_79 - .L_78)
	.align		4
.L_78:
        /*0058*/ 	.word	index@(.nv.constant0._Z24movingSumSharedMemStaticPiS_i)
        /*005c*/ 	.short	0x0380
        /*005e*/ 	.short	0x0014


	//----- nvinfo : EIATTR_SW_WAR
	.align		4
.L_79:
        /*0060*/ 	.byte	0x04, 0x36
        /*0062*/ 	.short	(.L_81 - .L_80)
.L_80:
        /*0064*/ 	.word	0x00000008
.L_81:


//--------------------- .nv.callgraph             --------------------------
	.section	.nv.callgraph,"",@"SHT_CUDA_CALLGRAPH"
	.align	4
	.sectionentsize	8
	.align		4
        /*0000*/ 	.word	0x00000000
	.align		4
        /*0004*/ 	.word	0xffffffff
	.align		4
        /*0008*/ 	.word	0x00000000
	.align		4
        /*000c*/ 	.word	0xfffffffe
	.align		4
        /*0010*/ 	.word	0x00000000
	.align		4
        /*0014*/ 	.word	0xfffffffd
	.align		4
        /*0018*/ 	.word	0x00000000
	.align		4
        /*001c*/ 	.word	0xfffffffc


//--------------------- .text._Z15movingSumGlobalPiS_i --------------------------
	.section	.text._Z15movingSumGlobalPiS_i,"ax",@progbits
	.align	128
        .global         _Z15movingSumGlobalPiS_i
        .type           _Z15movingSumGlobalPiS_i,@function
        .size           _Z15movingSumGlobalPiS_i,(.L_x_27 - _Z15movingSumGlobalPiS_i)
        .other          _Z15movingSumGlobalPiS_i,@"STO_CUDA_ENTRY STV_DEFAULT"
_Z15movingSumGlobalPiS_i:
.text._Z15movingSumGlobalPiS_i:
[----:B------:R-:W-:Y:S01]  /*0000*/  LDC R1, c[0x0][0x37c] ;  /* 0x0000df00ff017b82 */ /* 0x000fe20000000800 */
[----:B------:R-:W0:Y:S07]  /*0010*/  S2R R0, SR_TID.X ;  /* 0x0000000000007919 */ /* 0x000e2e0000002100 */
[----:B------:R-:W1:Y:S01]  /*0020*/  S2UR UR4, SR_CTAID.X ;  /* 0x00000000000479c3 */ /* 0x000e620000002500 */
[----:B------:R-:W1:Y:S01]  /*0030*/  LDCU UR5, c[0x0][0x360] ;  /* 0x00006c00ff0577ac */ /* 0x000e620008000800 */
[----:B------:R-:W-:Y:S01]  /*0040*/  BSSY.RECONVERGENT B0, `(.L_x_0) ;  /* 0x0000041000007945 */ /* 0x000fe20003800200 */
[----:B------:R-:W-:Y:S01]  /*0050*/  IMAD.MOV.U32 R4, RZ, RZ, RZ ;  /* 0x000000ffff047224 */ /* 0x000fe200078e00ff */
[----:B------:R-:W2:Y:S01]  /*0060*/  LDCU UR8, c[0x0][0x390] ;  /* 0x00007200ff0877ac */ /* 0x000ea20008000800 */
[----:B------:R-:W3:Y:S01]  /*0070*/  LDCU.64 UR6, c[0x0][0x358] ;  /* 0x00006b00ff0677ac */ /* 0x000ee20008000a00 */
[----:B-1----:R-:W-:-:S02]  /*0080*/  UIMAD UR4, UR4, UR5, URZ ;  /* 0x00000005040472a4 */ /* 0x002fc4000f8e02ff */
[----:B--2---:R-:W-:-:S04]  /*0090*/  UIADD3 UR5, UPT, UPT, UR8, -0xa, URZ ;  /* 0xfffffff608057890 */ /* 0x004fc8000fffe0ff */
[----:B0-----:R-:W-:-:S04]  /*00a0*/  VIADD R6, R0, UR4 ;  /* 0x0000000400067c36 */ /* 0x001fc80008000000 */
[C---:B------:R-:W-:Y:S01]  /*00b0*/  VIADD R22, R6.reuse, 0xa ;  /* 0x0000000a06167836 */ /* 0x040fe20000000000 */
[----:B------:R-:W-:-:S04]  /*00c0*/  ISETP.GE.AND P0, PT, R6, UR5, PT ;  /* 0x0000000506007c0c */ /* 0x000fc8000bf06270 */
[----:B------:R-:W-:Y:S02]  /*00d0*/  ISETP.LT.OR P0, PT, R6, 0xa, P0 ;  /* 0x0000000a0600780c */ /* 0x000fe40000701670 */
[----:B------:R-:W-:-:S11]  /*00e0*/  ISETP.GT.U32.AND P1, PT, R22, 0x13, PT ;  /* 0x000000131600780c */ /* 0x000fd60003f24070 */
[----:B---3--:R-:W-:Y:S05]  /*00f0*/  @P0 BRA `(.L_x_1) ;  /* 0x0000000000d40947 */ /* 0x008fea0003800000 */
[----:B------:R-:W0:Y:S01]  /*0100*/  LDC.64 R8, c[0x0][0x380] ;  /* 0x0000e000ff087b82 */ /* 0x000e220000000a00 */
[C---:B------:R-:W-:Y:S02]  /*0110*/  VIADD R3, R6.reuse, 0xfffffff6 ;  /* 0xfffffff606037836 */ /* 0x040fe40000000000 */
[C---:B------:R-:W-:Y:S02]  /*0120*/  VIADD R5, R6.reuse, 0xfffffff7 ;  /* 0xfffffff706057836 */ /* 0x040fe40000000000 */
[C---:B------:R-:W-:Y:S02]  /*0130*/  VIADD R17, R6.reuse, 0xfffffff8 ;  /* 0xfffffff806117836 */ /* 0x040fe40000000000 */
[C---:B------:R-:W-:Y:S02]  /*0140*/  VIADD R25, R6.reuse, 0xfffffff9 ;  /* 0xfffffff906197836 */ /* 0x040fe40000000000 */
[C---:B------:R-:W-:Y:S02]  /*0150*/  VIADD R27, R6.reuse, 0xfffffffa ;  /* 0xfffffffa061b7836 */ /* 0x040fe40000000000 */
[----:B------:R-:W-:-:S02]  /*0160*/  VIADD R21, R6, 0xfffffffb ;  /* 0xfffffffb06157836 */ /* 0x000fc40000000000 */
[C---:B------:R-:W-:Y:S02]  /*0170*/  VIADD R19, R6.reuse, 0xfffffffc ;  /* 0xfffffffc06137836 */ /* 0x040fe40000000000 */
[----:B------:R-:W-:Y:S02]  /*0180*/  VIADD R11, R6, 0xfffffffd ;  /* 0xfffffffd060b7836 */ /* 0x000fe40000000000 */
[----:B0-----:R-:W-:-:S04]  /*0190*/  IMAD.WIDE.U32 R2, R3, 0x4, R8 ;  /* 0x0000000403027825 */ /* 0x001fc800078e0008 */
[--C-:B------:R-:W-:Y:S01]  /*01a0*/  IMAD.WIDE.U32 R4, R5, 0x4, R8.reuse ;  /* 0x0000000405047825 */ /* 0x100fe200078e0008 */
[----:B------:R0:W2:Y:S03]  /*01b0*/  LDG.E R7, desc[UR6][R2.64] ;  /* 0x0000000602077981 */ /* 0x0000a6000c1e1900 */
[--C-:B------:R-:W-:Y:S01]  /*01c0*/  IMAD.WIDE.U32 R16, R17, 0x4, R8.reuse ;  /* 0x0000000411107825 */ /* 0x100fe200078e0008 */
[----:B------:R1:W2:Y:S03]  /*01d0*/  LDG.E R12, desc[UR6][R4.64] ;  /* 0x00000006040c7981 */ /* 0x0002a6000c1e1900 */
[--C-:B------:R-:W-:Y:S01]  /*01e0*/  IMAD.WIDE.U32 R24, R25, 0x4, R8.reuse ;  /* 0x0000000419187825 */ /* 0x100fe200078e0008 */
[----:B------:R-:W2:Y:S03]  /*01f0*/  LDG.E R13, desc[UR6][R16.64] ;  /* 0x00000006100d7981 */ /* 0x000ea6000c1e1900 */
[--C-:B------:R-:W-:Y:S01]  /*0200*/  IMAD.WIDE.U32 R26, R27, 0x4, R8.reuse ;  /* 0x000000041b1a7825 */ /* 0x100fe200078e0008 */
[----:B------:R-:W3:Y:S03]  /*0210*/  LDG.E R15, desc[UR6][R24.64] ;  /* 0x00000006180f7981 */ /* 0x000ee6000c1e1900 */
[----:B0-----:R-:W-:Y:S01]  /*0220*/  VIADD R3, R6, 0xfffffffe ;  /* 0xfffffffe06037836 */ /* 0x001fe20000000000 */
[----:B------:R-:W3:Y:S01]  /*0230*/  LDG.E R14, desc[UR6][R26.64] ;  /* 0x000000061a0e7981 */ /* 0x000ee2000c1e1900 */
[----:B------:R-:W-:-:S04]  /*0240*/  IMAD.WIDE.U32 R20, R21, 0x4, R8 ;  /* 0x0000000415147825 */ /* 0x000fc800078e0008 */
[--C-:B------:R-:W-:Y:S01]  /*0250*/  IMAD.WIDE.U32 R18, R19, 0x4, R8.reuse ;  /* 0x0000000413127825 */ /* 0x100fe200078e0008 */
[----:B------:R-:W4:Y:S03]  /*0260*/  LDG.E R16, desc[UR6][R20.64] ;  /* 0x0000000614107981 */ /* 0x000f26000c1e1900 */
[--C-:B------:R-:W-:Y:S01]  /*0270*/  IMAD.WIDE.U32 R10, R11, 0x4, R8.reuse ;  /* 0x000000040b0a7825 */ /* 0x100fe200078e0008 */
[----:B------:R-:W4:Y:S03]  /*0280*/  LDG.E R17, desc[UR6][R18.64] ;  /* 0x0000000612117981 */ /* 0x000f26000c1e1900 */
[----:B-1----:R-:W-:Y:S02]  /*0290*/  VIADD R5, R6, 0xffffffff ;  /* 0xffffffff06057836 */ /* 0x002fe40000000000 */
[--C-:B------:R-:W-:Y:S01]  /*02a0*/  IMAD.WIDE.U32 R2, R3, 0x4, R8.reuse ;  /* 0x0000000403027825 */ /* 0x100fe200078e0008 */
[----:B------:R-:W5:Y:S03]  /*02b0*/  LDG.E R10, desc[UR6][R10.64] ;  /* 0x000000060a0a7981 */ /* 0x000f66000c1e1900 */
[----:B------:R-:W-:-:S02]  /*02c0*/  IMAD.WIDE.U32 R4, R5, 0x4, R8 ;  /* 0x0000000405047825 */ /* 0x000fc400078e0008 */
[----:B------:R-:W5:Y:S02]  /*02d0*/  LDG.E R3, desc[UR6][R2.64] ;  /* 0x0000000602037981 */ /* 0x000f64000c1e1900 */
[----:B------:R-:W-:Y:S02]  /*02e0*/  IMAD.WIDE.U32 R8, R6, 0x4, R8 ;  /* 0x0000000406087825 */ /* 0x000fe400078e0008 */
[----:B------:R-:W5:Y:S04]  /*02f0*/  LDG.E R4, desc[UR6][R4.64] ;  /* 0x0000000604047981 */ /* 0x000f68000c1e1900 */
        /* <DEDUP_REMOVED lines=10> */
[----:B------:R-:W5:Y:S01]  /*03a0*/  LDG.E R5, desc[UR6][R8.64+0x28] ;  /* 0x0000280608057981 */ /* 0x000f62000c1e1900 */
[----:B--2---:R-:W-:-:S04]  /*03b0*/  IADD3 R7, PT, PT, R13, R12, R7 ;  /* 0x0000000c0d077210 */ /* 0x004fc80007ffe007 */
[----:B---3--:R-:W-:-:S04]  /*03c0*/  IADD3 R7, PT, PT, R14, R15, R7 ;  /* 0x0000000f0e077210 */ /* 0x008fc80007ffe007 */
[----:B----4-:R-:W-:-:S04]  /*03d0*/  IADD3 R7, PT, PT, R17, R16, R7 ;  /* 0x0000001011077210 */ /* 0x010fc80007ffe007 */
[----:B-----5:R-:W-:-:S04]  /*03e0*/  IADD3 R3, PT, PT, R3, R10, R7 ;  /* 0x0000000a03037210 */ /* 0x020fc80007ffe007 */
[----:B------:R-:W-:-:S04]  /*03f0*/  IADD3 R3, PT, PT, R25, R4, R3 ;  /* 0x0000000419037210 */ /* 0x000fc80007ffe003 */
[----:B------:R-:W-:-:S04]  /*0400*/  IADD3 R3, PT, PT, R23, R26, R3 ;  /* 0x0000001a17037210 */ /* 0x000fc80007ffe003 */
[----:B------:R-:W-:-:S04]  /*0410*/  IADD3 R3, PT, PT, R21, R24, R3 ;  /* 0x0000001815037210 */ /* 0x000fc80007ffe003 */
[----:B------:R-:W-:-:S04]  /*0420*/  IADD3 R3, PT, PT, R19, R20, R3 ;  /* 0x0000001413037210 */ /* 0x000fc80007ffe003 */
[----:B------:R-:W-:-:S04]  /*0430*/  IADD3 R3, PT, PT, R11, R18, R3 ;  /* 0x000000120b037210 */ /* 0x000fc80007ffe003 */
[----:B------:R-:W-:-:S07]  /*0440*/  IADD3 R4, PT, PT, R5, R2, R3 ;  /* 0x0000000205047210 */ /* 0x000fce0007ffe003 */
.L_x_1:
[----:B------:R-:W-:Y:S05]  /*0450*/  BSYNC.RECONVERGENT B0 ;  /* 0x0000000000007941 */ /* 0x000fea0003800200 */
.L_x_0:
[----:B------:R-:W-:Y:S04]  /*0460*/  BSSY.RECONVERGENT B0, `(.L_x_2) ;  /* 0x000005f000007945 */ /* 0x000fe80003800200 */
[----:B------:R-:W-:Y:S05]  /*0470*/  @P1 BRA `(.L_x_3) ;  /* 0x0000000400741947 */ /* 0x000fea0003800000 */
[----:B------:R-:W-:Y:S01]  /*0480*/  ISETP.GE.U32.AND P1, PT, R22, 0xf, PT ;  /* 0x0000000f1600780c */ /* 0x000fe20003f26070 */
[----:B------:R-:W-:Y:S01]  /*0490*/  VIADD R7, R6, 0xb ;  /* 0x0000000b06077836 */ /* 0x000fe20000000000 */
[----:B------:R-:W-:Y:S01]  /*04a0*/  BSSY.RECONVERGENT B1, `(.L_x_4) ;  /* 0x0000027000017945 */ /* 0x000fe20003800200 */
[----:B------:R-:W-:-:S03]  /*04b0*/  IMAD.MOV R5, RZ, RZ, -R6 ;  /* 0x000000ffff057224 */ /* 0x000fc600078e0a06 */
[----:B------:R-:W-:-:S04]  /*04c0*/  LOP3.LUT R24, R7, 0xf, RZ, 0xc0, !PT ;  /* 0x0000000f07187812 */ /* 0x000fc800078ec0ff */
[----:B------:R-:W-:-:S03]  /*04d0*/  ISETP.NE.AND P0, PT, R24, RZ, PT ;  /* 0x000000ff1800720c */ /* 0x000fc60003f05270 */
[----:B------:R-:W-:Y:S10]  /*04e0*/  @!P1 BRA `(.L_x_5) ;  /* 0x0000000000889947 */ /* 0x000ff40003800000 */
[----:B------:R-:W-:Y:S01]  /*04f0*/  LOP3.LUT R9, R7, 0xfffffff0, RZ, 0xc0, !PT ;  /* 0xfffffff007097812 */ /* 0x000fe200078ec0ff */
[----:B------:R-:W-:-:S04]  /*0500*/  IMAD.MOV.U32 R8, RZ, RZ, RZ ;  /* 0x000000ffff087224 */ /* 0x000fc800078e00ff */
[----:B------:R-:W-:-:S07]  /*0510*/  IMAD.MOV R9, RZ, RZ, -R9 ;  /* 0x000000ffff097224 */ /* 0x000fce00078e0a09 */
.L_x_6:
[----:B------:R-:W0:Y:S02]  /*0520*/  LDC.64 R2, c[0x0][0x380] ;  /* 0x0000e000ff027b82 */ /* 0x000e240000000a00 */
[----:B0-----:R-:W-:-:S05]  /*0530*/  IMAD.WIDE R2, R8, 0x4, R2 ;  /* 0x0000000408027825 */ /* 0x001fca00078e0202 */
[----:B------:R-:W2:Y:S04]  /*0540*/  LDG.E R19, desc[UR6][R2.64] ;  /* 0x0000000602137981 */ /* 0x000ea8000c1e1900 */
[----:B------:R-:W2:Y:S04]  /*0550*/  LDG.E R18, desc[UR6][R2.64+0x4] ;  /* 0x0000040602127981 */ /* 0x000ea8000c1e1900 */
[----:B------:R-:W3:Y:S04]  /*0560*/  LDG.E R21, desc[UR6][R2.64+0x8] ;  /* 0x0000080602157981 */ /* 0x000ee8000c1e1900 */
[----:B------:R-:W3:Y:S04]  /*0570*/  LDG.E R20, desc[UR6][R2.64+0xc] ;  /* 0x00000c0602147981 */ /* 0x000ee8000c1e1900 */
[----:B------:R-:W4:Y:S04]  /*0580*/  LDG.E R23, desc[UR6][R2.64+0x10] ;  /* 0x0000100602177981 */ /* 0x000f28000c1e1900 */
[----:B------:R-:W4:Y:S04]  /*0590*/  LDG.E R22, desc[UR6][R2.64+0x14] ;  /* 0x0000140602167981 */ /* 0x000f28000c1e1900 */
        /* <DEDUP_REMOVED lines=10> */
[----:B------:R-:W-:-:S02]  /*0640*/  VIADD R9, R9, 0x10 ;  /* 0x0000001009097836 */ /* 0x000fc40000000000 */
[----:B------:R-:W-:Y:S02]  /*0650*/  VIADD R5, R5, 0x10 ;  /* 0x0000001005057836 */ /* 0x000fe40000000000 */
[----:B------:R-:W-:Y:S01]  /*0660*/  VIADD R8, R8, 0x10 ;  /* 0x0000001008087836 */ /* 0x000fe20000000000 */
[----:B------:R-:W-:Y:S02]  /*0670*/  ISETP.NE.AND P1, PT, R9, RZ, PT ;  /* 0x000000ff0900720c */ /* 0x000fe40003f25270 */
[----:B--2---:R-:W-:-:S04]  /*0680*/  IADD3 R18, PT, PT, R18, R19, R4 ;  /* 0x0000001312127210 */ /* 0x004fc80007ffe004 */
[----:B---3--:R-:W-:-:S04]  /*0690*/  IADD3 R18, PT, PT, R20, R21, R18 ;  /* 0x0000001514127210 */ /* 0x008fc80007ffe012 */
[----:B----4-:R-:W-:-:S04]  /*06a0*/  IADD3 R18, PT, PT, R22, R23, R18 ;  /* 0x0000001716127210 */ /* 0x010fc80007ffe012 */
[----:B-----5:R-:W-:-:S04]  /*06b0*/  IADD3 R18, PT, PT, R26, R25, R18 ;  /* 0x000000191a127210 */ /* 0x020fc80007ffe012 */
[----:B------:R-:W-:-:S04]  /*06c0*/  IADD3 R15, PT, PT, R15, R16, R18 ;  /* 0x000000100f0f7210 */ /* 0x000fc80007ffe012 */
[----:B------:R-:W-:-:S04]  /*06d0*/  IADD3 R13, PT, PT, R13, R14, R15 ;  /* 0x0000000e0d0d7210 */ /* 0x000fc80007ffe00f */
[----:B------:R-:W-:-:S04]  /*06e0*/  IADD3 R11, PT, PT, R11, R12, R13 ;  /* 0x0000000c0b0b7210 */ /* 0x000fc80007ffe00d */
[----:B------:R-:W-:Y:S01]  /*06f0*/  IADD3 R4, PT, PT, R17, R10, R11 ;  /* 0x0000000a11047210 */ /* 0x000fe20007ffe00b */
[----:B------:R-:W-:Y:S06]  /*0700*/  @P1 BRA `(.L_x_6) ;  /* 0xfffffffc00841947 */ /* 0x000fec000383ffff */
.L_x_5:
[----:B------:R-:W-:Y:S05]  /*0710*/  BSYNC.RECONVERGENT B1 ;  /* 0x0000000000017941 */ /* 0x000fea0003800200 */
.L_x_4:
[----:B------:R-:W-:Y:S05]  /*0720*/  @!P0 BRA `(.L_x_3) ;  /* 0x0000000000c88947 */ /* 0x000fea0003800000 */
[----:B------:R-:W-:Y:S01]  /*0730*/  ISETP.GE.U32.AND P0, PT, R24, 0x8, PT ;  /* 0x000000081800780c */ /* 0x000fe20003f06070 */
[----:B------:R-:W-:Y:S01]  /*0740*/  BSSY.RECONVERGENT B1, `(.L_x_7) ;  /* 0x0000014000017945 */ /* 0x000fe20003800200 */
[----:B------:R-:W-:-:S04]  /*0750*/  LOP3.LUT R16, R7, 0x7, RZ, 0xc0, !PT ;  /* 0x0000000707107812 */ /* 0x000fc800078ec0ff */
[----:B------:R-:W-:-:S07]  /*0760*/  ISETP.NE.AND P1, PT, R16, RZ, PT ;  /* 0x000000ff1000720c */ /* 0x000fce0003f25270 */
[----:B------:R-:W-:Y:S06]  /*0770*/  @!P0 BRA `(.L_x_8) ;  /* 0x0000000000408947 */ /* 0x000fec0003800000 */
[----:B------:R-:W0:Y:S01]  /*0780*/  LDC.64 R2, c[0x0][0x380] ;  /* 0x0000e000ff027b82 */ /* 0x000e220000000a00 */
[----:B------:R-:W-:-:S04]  /*0790*/  IMAD.IADD R9, R6, 0x1, R5 ;  /* 0x0000000106097824 */ /* 0x000fc800078e0205 */
        /* <DEDUP_REMOVED lines=8> */
[----:B------:R-:W5:Y:S01]  /*0820*/  LDG.E R14, desc[UR6][R2.64+0x1c] ;  /* 0x00001c06020e7981 */ /* 0x000f62000c1e1900 */
[----:B------:R-:W-:Y:S01]  /*0830*/  VIADD R5, R5, 0x8 ;  /* 0x0000000805057836 */ /* 0x000fe20000000000 */
[----:B--2---:R-:W-:-:S04]  /*0840*/  IADD3 R8, PT, PT, R8, R9, R4 ;  /* 0x0000000908087210 */ /* 0x004fc80007ffe004 */
[----:B---3--:R-:W-:-:S04]  /*0850*/  IADD3 R8, PT, PT, R10, R11, R8 ;  /* 0x0000000b0a087210 */ /* 0x008fc80007ffe008 */
[----:B----4-:R-:W-:-:S04]  /*0860*/  IADD3 R8, PT, PT, R12, R13, R8 ;  /* 0x0000000d0c087210 */ /* 0x010fc80007ffe008 */
[----:B-----5:R-:W-:-:S07]  /*0870*/  IADD3 R4, PT, PT, R14, R15, R8 ;  /* 0x0000000f0e047210 */ /* 0x020fce0007ffe008 */
.L_x_8:
[----:B------:R-:W-:Y:S05]  /*0880*/  BSYNC.RECONVERGENT B1 ;  /* 0x0000000000017941 */ /* 0x000fea0003800200 */
.L_x_7:
        /* <DEDUP_REMOVED lines=12> */
[----:B------:R-:W3:Y:S01]  /*0950*/  LDG.E R10, desc[UR6][R2.64+0xc] ;  /* 0x00000c06020a7981 */ /* 0x000ee2000c1e1900 */
[----:B------:R-:W-:Y:S01]  /*0960*/  VIADD R5, R5, 0x4 ;  /* 0x0000000405057836 */ /* 0x000fe20000000000 */
[----:B--2---:R-:W-:-:S04]  /*0970*/  IADD3 R4, PT, PT, R8, R9, R4 ;  /* 0x0000000908047210 */ /* 0x004fc80007ffe004 */
[----:B---3--:R-:W-:-:S07]  /*0980*/  IADD3 R4, PT, PT, R10, R11, R4 ;  /* 0x0000000b0a047210 */ /* 0x008fce0007ffe004 */
.L_x_10:
[----:B------:R-:W-:Y:S05]  /*0990*/  BSYNC.RECONVERGENT B1 ;  /* 0x0000000000017941 */ /* 0x000fea0003800200 */
.L_x_9:
[----:B------:R-:W-:Y:S05]  /*09a0*/  @!P1 BRA `(.L_x_3) ;  /* 0x0000000000289947 */ /* 0x000fea0003800000 */
[----:B------:R-:W0:Y:S01]  /*09b0*/  LDC.64 R8, c[0x0][0x380] ;  /* 0x0000e000ff087b82 */ /* 0x000e220000000a00 */
[----:B------:R-:W-:Y:S01]  /*09c0*/  IADD3 R5, PT, PT, R0, UR4, R5 ;  /* 0x0000000400057c10 */ /* 0x000fe2000fffe005 */
[----:B------:R-:W-:-:S07]  /*09d0*/  IMAD.MOV R7, RZ, RZ, -R7 ;  /* 0x000000ffff077224 */ /* 0x000fce00078e0a07 */
.L_x_11:
[----:B0-----:R-:W-:-:S06]  /*09e0*/  IMAD.WIDE R2, R5, 0x4, R8 ;  /* 0x0000000405027825 */ /* 0x001fcc00078e0208 */
[----:B------:R-:W2:Y:S01]  /*09f0*/  LDG.E R3, desc[UR6][R2.64] ;  /* 0x0000000602037981 */ /* 0x000ea2000c1e1900 */
[----:B------:R-:W-:Y:S02]  /*0a00*/  VIADD R7, R7, 0x1 ;  /* 0x0000000107077836 */ /* 0x000fe40000000000 */
[----:B------:R-:W-:-:S03]  /*0a10*/  VIADD R5, R5, 0x1 ;  /* 0x0000000105057836 */ /* 0x000fc60000000000 */
[----:B------:R-:W-:Y:S01]  /*0a20*/  ISETP.NE.AND P0, PT, R7, RZ, PT ;  /* 0x000000ff0700720c */ /* 0x000fe20003f05270 */
[----:B--2---:R-:W-:-:S12]  /*0a30*/  IMAD.IADD R4, R3, 0x1, R4 ;  /* 0x0000000103047824 */ /* 0x004fd800078e0204 */
[----:B------:R-:W-:Y:S05]  /*0a40*/  @P0 BRA `(.L_x_11) ;  /* 0xfffffffc00e40947 */ /* 0x000fea000383ffff */
.L_x_3:
[----:B------:R-:W-:Y:S05]  /*0a50*/  BSYNC.RECONVERGENT B0 ;  /* 0x0000000000007941 */ /* 0x000fea0003800200 */
.L_x_2:
[----:B------:R-:W-:Y:S01]  /*0a60*/  IADD3 R5, PT, PT, -R6, UR8, RZ ;  /* 0x0000000806057c10 */ /* 0x000fe2000fffe1ff */
[----:B------:R-:W-:Y:S03]  /*0a70*/  BSSY.RECONVERGENT B0, `(.L_x_12) ;  /* 0x0000069000007945 */ /* 0x000fe60003800200 */
[----:B------:R-:W-:-:S04]  /*0a80*/  ISETP.GE.AND P0, PT, R5, -0x9, PT ;  /* 0xfffffff70500780c */ /* 0x000fc80003f06270 */
[----:B------:R-:W-:-:S04]  /*0a90*/  ISETP.LT.OR P0, PT, R6, UR5, !P0 ;  /* 0x0000000506007c0c */ /* 0x000fc8000c701670 */
[----:B------:R-:W-:-:S13]  /*0aa0*/  ISETP.GE.OR P0, PT, R6, UR8, P0 ;  /* 0x0000000806007c0c */ /* 0x000fda0008706670 */
[----:B------:R-:W-:Y:S05]  /*0ab0*/  @P0 BRA `(.L_x_13) ;  /* 0x0000000400900947 */ /* 0x000fea0003800000 */
[C---:B------:R-:W-:Y:S01]  /*0ac0*/  VIADD R2, R5.reuse, 0x9 ;  /* 0x0000000905027836 */ /* 0x040fe20000000000 */
[----:B------:R-:W-:Y:S01]  /*0ad0*/  BSSY.RECONVERGENT B1, `(.L_x_14) ;  /* 0x000002e000017945 */ /* 0x000fe20003800200 */
[----:B------:R-:W-:Y:S02]  /*0ae0*/  VIADD R5, R5, 0xa ;  /* 0x0000000a05057836 */ /* 0x000fe40000000000 */
[----:B------:R-:W-:Y:S01]  /*0af0*/  IMAD.MOV.U32 R3, RZ, RZ, -0xa ;  /* 0xfffffff6ff037424 */ /* 0x000fe200078e00ff */
[----:B------:R-:W-:Y:S02]  /*0b00*/  ISETP.GE.U32.AND P0, PT, R2, 0xf, PT ;  /* 0x0000000f0200780c */ /* 0x000fe40003f06070 */
[----:B------:R-:W-:-:S11]  /*0b10*/  LOP3.LUT R24, R5, 0xf, RZ, 0xc0, !PT ;  /* 0x0000000f05187812 */ /* 0x000fd600078ec0ff */
[----:B------:R-:W-:Y:S05]  /*0b20*/  @!P0 BRA `(.L_x_15) ;  /* 0x0000000000a08947 */ /* 0x000fea0003800000 */
[----:B------:R-:W0:Y:S01]  /*0b30*/  LDC.64 R2, c[0x0][0x380] ;  /* 0x0000e000ff027b82 */ /* 0x000e220000000a00 */
[----:B------:R-:W-:Y:S01]  /*0b40*/  LOP3.LUT R11, R5, 0xfffffff0, RZ, 0xc0, !PT ;  /* 0xfffffff0050b7812 */ /* 0x000fe200078ec0ff */
[----:B------:R-:W-:Y:S01]  /*0b50*/  BSSY.RECONVERGENT B2, `(.L_x_16) ;  /* 0x0000024000027945 */ /* 0x000fe20003800200 */
[----:B------:R-:W-:Y:S02]  /*0b60*/  VIADD R7, R6, 0xfffffff6 ;  /* 0xfffffff606077836 */ /* 0x000fe40000000000 */
[----:B------:R-:W-:Y:S02]  /*0b70*/  IMAD.MOV.U32 R10, RZ, RZ, RZ ;  /* 0x000000ffff0a7224 */ /* 0x000fe400078e00ff */
[----:B------:R-:W-:Y:S01]  /*0b80*/  IMAD.MOV R11, RZ, RZ, -R11 ;  /* 0x000000ffff0b7224 */ /* 0x000fe200078e0a0b */
[----:B0-----:R-:W-:-:S05]  /*0b90*/  IADD3 R2, P0, PT, R2, 0x20, RZ ;  /* 0x0000002002027810 */ /* 0x001fca0007f1e0ff */
[----:B------:R-:W-:-:S08]  /*0ba0*/  IMAD.X R3, RZ, RZ, R3, P0 ;  /* 0x000000ffff037224 */ /* 0x000fd000000e0603 */
.L_x_17:
[----:B------:R-:W-:-:S05]  /*0bb0*/  IMAD.WIDE R8, R7, 0x4, R2 ;  /* 0x0000000407087825 */ /* 0x000fca00078e0202 */
        /* <DEDUP_REMOVED lines=12> */
[----:B------:R-:W5:Y:S01]  /*0c80*/  LDG.E R23, desc[UR6][R8.64+0x1c] ;  /* 0x00001c0608177981 */ /* 0x000f62000c1e1900 */
[----:B--2---:R-:W-:-:S03]  /*0c90*/  IADD3 R22, PT, PT, R20, R21, R4 ;  /* 0x0000001514167210 */ /* 0x004fc60007ffe004 */
[----:B------:R-:W2:Y:S04]  /*0ca0*/  LDG.E R21, desc[UR6][R8.64+0x10] ;  /* 0x0000100608157981 */ /* 0x000ea8000c1e1900 */
[----:B------:R-:W2:Y:S04]  /*0cb0*/  LDG.E R20, desc[UR6][R8.64+0x14] ;  /* 0x0000140608147981 */ /* 0x000ea8000c1e1900 */
[----:B------:R-:W2:Y:S01]  /*0cc0*/  LDG.E R4, desc[UR6][R8.64+0x18] ;  /* 0x0000180608047981 */ /* 0x000ea2000c1e1900 */
[----:B---3--:R-:W-:Y:S01]  /*0cd0*/  IADD3 R22, PT, PT, R26, R25, R22 ;  /* 0x000000191a167210 */ /* 0x008fe20007ffe016 */
[----:B------:R-:W-:-:S03]  /*0ce0*/  VIADD R11, R11, 0x10 ;  /* 0x000000100b0b7836 */ /* 0x000fc60000000000 */
[----:B----4-:R-:W-:Y:S02]  /*0cf0*/  IADD3 R18, PT, PT, R18, R19, R22 ;  /* 0x0000001312127210 */ /* 0x010fe40007ffe016 */
[----:B------:R-:W-:Y:S02]  /*0d00*/  ISETP.NE.AND P0, PT, R11, RZ, PT ;  /* 0x000000ff0b00720c */ /* 0x000fe40003f05270 */
[----:B-----5:R-:W-:-:S04]  /*0d10*/  IADD3 R16, PT, PT, R16, R17, R18 ;  /* 0x0000001110107210 */ /* 0x020fc80007ffe012 */
[----:B------:R-:W-:-:S04]  /*0d20*/  IADD3 R14, PT, PT, R14, R15, R16 ;  /* 0x0000000f0e0e7210 */ /* 0x000fc80007ffe010 */
[----:B------:R-:W-:Y:S01]  /*0d30*/  IADD3 R12, PT, PT, R12, R13, R14 ;  /* 0x0000000d0c0c7210 */ /* 0x000fe20007ffe00e */
[----:B------:R-:W-:Y:S02]  /*0d40*/  VIADD R10, R10, 0x10 ;  /* 0x000000100a0a7836 */ /* 0x000fe40000000000 */
[----:B------:R-:W-:Y:S01]  /*0d50*/  VIADD R7, R7, 0x10 ;  /* 0x0000001007077836 */ /* 0x000fe20000000000 */
[----:B--2---:R-:W-:-:S04]  /*0d60*/  IADD3 R12, PT, PT, R20, R21, R12 ;  /* 0x00000015140c7210 */ /* 0x004fc80007ffe00c */
[----:B------:R-:W-:Y:S01]  /*0d70*/  IADD3 R4, PT, PT, R23, R4, R12 ;  /* 0x0000000417047210 */ /* 0x000fe20007ffe00c */
[----:B------:R-:W-:Y:S06]  /*0d80*/  @P0 BRA `(.L_x_17) ;  /* 0xfffffffc00880947 */ /* 0x000fec000383ffff */
[----:B------:R-:W-:Y:S05]  /*0d90*/  BSYNC.RECONVERGENT B2 ;  /* 0x0000000000027941 */ /* 0x000fea0003800200 */
.L_x_16:
[----:B------:R-:W-:-:S07]  /*0da0*/  VIADD R3, R10, 0xfffffff6 ;  /* 0xfffffff60a037836 */ /* 0x000fce0000000000 */
.L_x_15:
[----:B------:R-:W-:Y:S05]  /*0db0*/  BSYNC.RECONVERGENT B1 ;  /* 0x0000000000017941 */ /* 0x000fea0003800200 */
.L_x_14:
[----:B------:R-:W-:-:S13]  /*0dc0*/  ISETP.NE.AND P0, PT, R24, RZ, PT ;  /* 0x000000ff1800720c */ /* 0x000fda0003f05270 */
        /* <DEDUP_REMOVED lines=22> */
.L_x_19:
[----:B------:R-:W-:Y:S05]  /*0f30*/  BSYNC.RECONVERGENT B1 ;  /* 0x0000000000017941 */ /* 0x000fea0003800200 */
.L_x_18:
        /* <DEDUP_REMOVED lines=16> */
.L_x_21:
[----:B------:R-:W-:Y:S05]  /*1040*/  BSYNC.RECONVERGENT B1 ;  /* 0x0000000000017941 */ /* 0x000fea0003800200 */
.L_x_20:
[----:B------:R-:W-:Y:S05]  /*1050*/  @!P1 BRA `(.L_x_13) ;  /* 0x0000000000289947 */ /* 0x000fea0003800000 */
[----:B------:R-:W0:Y:S01]  /*1060*/  LDC.64 R8, c[0x0][0x380] ;  /* 0x0000e000ff087b82 */ /* 0x000e220000000a00 */
[----:B------:R-:W-:Y:S01]  /*1070*/  IADD3 R7, PT, PT, R0, UR4, R3 ;  /* 0x0000000400077c10 */ /* 0x000fe2000fffe003 */
[----:B------:R-:W-:-:S07]  /*1080*/  IMAD.MOV R5, RZ, RZ, -R5 ;  /* 0x000000ffff057224 */ /* 0x000fce00078e0a05 */
.L_x_22:
[----:B0-----:R-:W-:-:S06]  /*1090*/  IMAD.WIDE R2, R7, 0x4, R8 ;  /* 0x0000000407027825 */ /* 0x001fcc00078e0208 */
[----:B------:R-:W2:Y:S01]  /*10a0*/  LDG.E R3, desc[UR6][R2.64] ;  /* 0x0000000602037981 */ /* 0x000ea2000c1e1900 */
[----:B------:R-:W-:Y:S02]  /*10b0*/  VIADD R5, R5, 0x1 ;  /* 0x0000000105057836 */ /* 0x000fe40000000000 */
[----:B------:R-:W-:-:S03]  /*10c0*/  VIADD R7, R7, 0x1 ;  /* 0x0000000107077836 */ /* 0x000fc60000000000 */
[----:B------:R-:W-:Y:S01]  /*10d0*/  ISETP.NE.AND P0, PT, R5, RZ, PT ;  /* 0x000000ff0500720c */ /* 0x000fe20003f05270 */
[----:B--2---:R-:W-:-:S12]  /*10e0*/  IMAD.IADD R4, R3, 0x1, R4 ;  /* 0x0000000103047824 */ /* 0x004fd800078e0204 */
[----:B------:R-:W-:Y:S05]  /*10f0*/  @P0 BRA `(.L_x_22) ;  /* 0xfffffffc00e40947 */ /* 0x000fea000383ffff */
.L_x_13:
[----:B------:R-:W-:Y:S05]  /*1100*/  BSYNC.RECONVERGENT B0 ;  /* 0x0000000000007941 */ /* 0x000fea0003800200 */
.L_x_12:
[----:B------:R-:W0:Y:S02]  /*1110*/  LDC.64 R2, c[0x0][0x388] ;  /* 0x0000e200ff027b82 */ /* 0x000e240000000a00 */
[----:B0-----:R-:W-:-:S05]  /*1120*/  IMAD.WIDE R6, R6, 0x4, R2 ;  /* 0x0000000406067825 */ /* 0x001fca00078e0202 */
[----:B------:R-:W-:Y:S01]  /*1130*/  STG.E desc[UR6][R6.64], R4 ;  /* 0x0000000406007986 */ /* 0x000fe2000c101906 */
[----:B------:R-:W-:Y:S05]  /*1140*/  EXIT ;  /* 0x000000000000794d */ /* 0x000fea0003800000 */
.L_x_23:
[----:B------:R-:W-:-:S00]  /*1150*/  BRA `(.L_x_23) ;  /* 0xfffffffc00fc7947 */ /* 0x000fc0000383ffff */
[----:B------:R-:W-:-:S00]  /*1160*/  NOP ;  /* 0x0000000000007918 */ /* 0x000fc00000000000 */
        /* <DEDUP_REMOVED lines=9> */
.L_x_27:


//--------------------- .text._Z16movingSumAtomicsPiS_i --------------------------
	.section	.text._Z16movingSumAtomicsPiS_i,"ax",@progbits
	.align	128
        .global         _Z16movingSumAtomicsPiS_i
        .type           _Z16movingSumAtomicsPiS_i,@function
        .size           _Z16movingSumAtomicsPiS_i,(.L_x_28 - _Z16movingSumAtomicsPiS_i)
        .other          _Z16movingSumAtomicsPiS_i,@"STO_CUDA_ENTRY STV_DEFAULT"
_Z16movingSumAtomicsPiS_i:
.text._Z16movingSumAtomicsPiS_i:
[----:B------:R-:W-:Y:S01]  /*0000*/  LDC R1, c[0x0][0x37c] ;  /* 0x0000df00ff017b82 */ /* 0x000fe20000000800 */
[----:B------:R-:W-:Y:S05]  /*0010*/  EXIT ;  /* 0x000000000000794d */ /* 0x000fea0003800000 */
.L_x_24:
        /* <DEDUP_REMOVED lines=14> */
.L_x_28:


//--------------------- .text._Z25movingSumSharedMemDynamicPiS_i --------------------------
	.section	.text._Z25movingSumSharedMemDynamicPiS_i,"ax",@progbits
	.align	128
        .global         _Z25movingSumSharedMemDynamicPiS_i
        .type           _Z25movingSumSharedMemDynamicPiS_i,@function
        .size           _Z25movingSumSharedMemDynamicPiS_i,(.L_x_29 - _Z25movingSumSharedMemDynamicPiS_i)
        .other          _Z25movingSumSharedMemDynamicPiS_i,@"STO_CUDA_ENTRY STV_DEFAULT"
_Z25movingSumSharedMemDynamicPiS_i:
.text._Z25movingSumSharedMemDynamicPiS_i:
[----:B------:R-:W-:Y:S01]  /*0000*/  LDC R1, c[0x0][0x37c] ;  /* 0x0000df00ff017b82 */ /* 0x000fe20000000800 */
[----:B------:R-:W-:Y:S05]  /*0010*/  EXIT ;  /* 0x000000000000794d */ /* 0x000fea0003800000 */
.L_x_25:
        /* <DEDUP_REMOVED lines=14> */
.L_x_29:


//--------------------- .text._Z24movingSumSharedMemStaticPiS_i --------------------------
	.section	.text._Z24movingSumSharedMemStaticPiS_i,"ax",@progbits
	.align	128
        .global         _Z24movingSumSharedMemStaticPiS_i
        .type           _Z24movingSumSharedMemStaticPiS_i,@function
        .size           _Z24movingSumSharedMemStaticPiS_i,(.L_x_30 - _Z24movingSumSharedMemStaticPiS_i)
        .other          _Z24movingSumSharedMemStaticPiS_i,@"STO_CUDA_ENTRY STV_DEFAULT"
_Z24movingSumSharedMemStaticPiS_i:
.text._Z24movingSumSharedMemStaticPiS_i:
[----:B------:R-:W-:Y:S01]  /*0000*/  LDC R1, c[0x0][0x37c] ;  /* 0x0000df00ff017b82 */ /* 0x000fe20000000800 */
[----:B------:R-:W-:Y:S05]  /*0010*/  EXIT ;  /* 0x000000000000794d */ /* 0x000fea0003800000 */
.L_x_26:
        /* <DEDUP_REMOVED lines=14> */
.L_x_30:


//--------------------- .nv.shared.reserved.0     --------------------------
	.section	.nv.shared.reserved.0,"aw",@nobits
	.weak		__nv_reservedSMEM_offset_0_alias
	.size		__nv_reservedSMEM_offset_0_alias, 0, 64
	.other		__nv_reservedSMEM_offset_0_alias,@"STO_CUDA_RESERVED_SHARED STV_DEFAULT"
__nv_reservedSMEM_offset_0_alias:
	.zero		0
	.zero		64


//--------------------- .nv.constant0._Z15movingSumGlobalPiS_i --------------------------
	.section	.nv.constant0._Z15movingSumGlobalPiS_i,"a",@progbits
	.sectionflags	@""
	.align	4
.nv.constant0._Z15movingSumGlobalPiS_i:
	.zero		916


//--------------------- .nv.constant0._Z16movingSumAtomicsPiS_i --------------------------
	.section	.nv.constant0._Z16movingSumAtomicsPiS_i,"a",@progbits
	.sectionflags	@""
	.align	4
.nv.constant0._Z16movingSumAtomicsPiS_i:
	.zero		916


//--------------------- .nv.constant0._Z25movingSumSharedMemDynamicPiS_i --------------------------
	.section	.nv.constant0._Z25movingSumSharedMemDynamicPiS_i,"a",@progbits
	.sectionflags	@""
	.align	4
.nv.constant0._Z25movingSumSharedMemDynamicPiS_i:
	.zero		916


//--------------------- .nv.constant0._Z24movingSumSharedMemStaticPiS_i --------------------------
	.section	.nv.constant0._Z24movingSumSharedMemStaticPiS_i,"a",@progbits
	.sectionflags	@""
	.align	4
.nv.constant0._Z24movingSumSharedMemStaticPiS_i:
	.zero		916


//--------------------- SYMBOLS --------------------------

	.type		.nv.reservedSmem.offset0,@object
	.size		.nv.reservedSmem.offset0,0x4
